//
// Generated by NVIDIA NVVM Compiler
//
// Compiler Build ID: CL-36424714
// Cuda compilation tools, release 13.0, V13.0.88
// Based on NVVM 20.0.0
//

.version 9.0
.target sm_100
.address_size 64

	// .globl	_Z3addPfS_S_

.visible .entry _Z3addPfS_S_(
	.param .u64 .ptr .align 1 _Z3addPfS_S__param_0,
	.param .u64 .ptr .align 1 _Z3addPfS_S__param_1,
	.param .u64 .ptr .align 1 _Z3addPfS_S__param_2
)
{
	.reg .b32 	%r<2>;
	.reg .b32 	%f<4>;
	.reg .b64 	%rd<11>;

	ld.param.u64 	%rd1, [_Z3addPfS_S__param_0];
	ld.param.u64 	%rd2, [_Z3addPfS_S__param_1];
	ld.param.u64 	%rd3, [_Z3addPfS_S__param_2];
	cvta.to.global.u64 	%rd4, %rd3;
	cvta.to.global.u64 	%rd5, %rd2;
	cvta.to.global.u64 	%rd6, %rd1;
	mov.u32 	%r1, %ctaid.x;
	mul.wide.u32 	%rd7, %r1, 4;
	add.s64 	%rd8, %rd6, %rd7;
	ld.global.f32 	%f1, [%rd8];
	add.s64 	%rd9, %rd5, %rd7;
	ld.global.f32 	%f2, [%rd9];
	add.f32 	%f3, %f1, %f2;
	add.s64 	%rd10, %rd4, %rd7;
	st.global.f32 	[%rd10], %f3;
	ret;

}
	// .globl	_Z5scalePfii
.visible .entry _Z5scalePfii(
	.param .u64 .ptr .align 1 _Z5scalePfii_param_0,
	.param .u32 _Z5scalePfii_param_1,
	.param .u32 _Z5scalePfii_param_2
)
{
	.reg .pred 	%p<10>;
	.reg .b32 	%r<41>;
	.reg .b32 	%f<88>;
	.reg .b64 	%rd<14>;

	ld.param.u64 	%rd4, [_Z5scalePfii_param_0];
	ld.param.u32 	%r26, [_Z5scalePfii_param_1];
	ld.param.u32 	%r27, [_Z5scalePfii_param_2];
	cvta.to.global.u64 	%rd1, %rd4;
	mul.lo.s32 	%r28, %r27, %r26;
	add.s32 	%r34, %r28, %r27;
	add.s32 	%r2, %r28, %r26;
	add.s32 	%r37, %r34, 1;
	setp.ge.s32 	%p1, %r37, %r2;
	@%p1 bra 	$L__BB1_14;
	mul.wide.s32 	%rd5, %r34, 4;
	add.s64 	%rd2, %rd1, %rd5;
	not.b32 	%r29, %r34;
	add.s32 	%r4, %r2, %r29;
	sub.s32 	%r30, %r2, %r34;
	add.s32 	%r31, %r30, -2;
	and.b32  	%r5, %r4, 15;
	setp.lt.u32 	%p2, %r31, 15;
	@%p2 bra 	$L__BB1_5;
	and.b32  	%r32, %r4, -16;
	neg.s32 	%r33, %r32;
	add.s64 	%rd3, %rd1, 32;
$L__BB1_3:
	.pragma "nounroll";
	mul.wide.s32 	%rd6, %r37, 4;
	add.s64 	%rd7, %rd3, %rd6;
	ld.global.f32 	%f1, [%rd7+-32];
	ld.global.f32 	%f2, [%rd2];
	div.rn.f32 	%f3, %f1, %f2;
	st.global.f32 	[%rd7+-32], %f3;
	ld.global.f32 	%f4, [%rd7+-28];
	ld.global.f32 	%f5, [%rd2];
	div.rn.f32 	%f6, %f4, %f5;
	st.global.f32 	[%rd7+-28], %f6;
	ld.global.f32 	%f7, [%rd7+-24];
	ld.global.f32 	%f8, [%rd2];
	div.rn.f32 	%f9, %f7, %f8;
	st.global.f32 	[%rd7+-24], %f9;
	ld.global.f32 	%f10, [%rd7+-20];
	ld.global.f32 	%f11, [%rd2];
	div.rn.f32 	%f12, %f10, %f11;
	st.global.f32 	[%rd7+-20], %f12;
	ld.global.f32 	%f13, [%rd7+-16];
	ld.global.f32 	%f14, [%rd2];
	div.rn.f32 	%f15, %f13, %f14;
	st.global.f32 	[%rd7+-16], %f15;
	ld.global.f32 	%f16, [%rd7+-12];
	ld.global.f32 	%f17, [%rd2];
	div.rn.f32 	%f18, %f16, %f17;
	st.global.f32 	[%rd7+-12], %f18;
	ld.global.f32 	%f19, [%rd7+-8];
	ld.global.f32 	%f20, [%rd2];
	div.rn.f32 	%f21, %f19, %f20;
	st.global.f32 	[%rd7+-8], %f21;
	ld.global.f32 	%f22, [%rd7+-4];
	ld.global.f32 	%f23, [%rd2];
	div.rn.f32 	%f24, %f22, %f23;
	st.global.f32 	[%rd7+-4], %f24;
	ld.global.f32 	%f25, [%rd7];
	ld.global.f32 	%f26, [%rd2];
	div.rn.f32 	%f27, %f25, %f26;
	st.global.f32 	[%rd7], %f27;
	ld.global.f32 	%f28, [%rd7+4];
	ld.global.f32 	%f29, [%rd2];
	div.rn.f32 	%f30, %f28, %f29;
	st.global.f32 	[%rd7+4], %f30;
	ld.global.f32 	%f31, [%rd7+8];
	ld.global.f32 	%f32, [%rd2];
	div.rn.f32 	%f33, %f31, %f32;
	st.global.f32 	[%rd7+8], %f33;
	ld.global.f32 	%f34, [%rd7+12];
	ld.global.f32 	%f35, [%rd2];
	div.rn.f32 	%f36, %f34, %f35;
	st.global.f32 	[%rd7+12], %f36;
	ld.global.f32 	%f37, [%rd7+16];
	ld.global.f32 	%f38, [%rd2];
	div.rn.f32 	%f39, %f37, %f38;
	st.global.f32 	[%rd7+16], %f39;
	ld.global.f32 	%f40, [%rd7+20];
	ld.global.f32 	%f41, [%rd2];
	div.rn.f32 	%f42, %f40, %f41;
	st.global.f32 	[%rd7+20], %f42;
	ld.global.f32 	%f43, [%rd7+24];
	ld.global.f32 	%f44, [%rd2];
	div.rn.f32 	%f45, %f43, %f44;
	st.global.f32 	[%rd7+24], %f45;
	ld.global.f32 	%f46, [%rd7+28];
	ld.global.f32 	%f47, [%rd2];
	div.rn.f32 	%f48, %f46, %f47;
	st.global.f32 	[%rd7+28], %f48;
	add.s32 	%r37, %r37, 16;
	add.s32 	%r34, %r34, 16;
	add.s32 	%r33, %r33, 16;
	setp.ne.s32 	%p3, %r33, 0;
	@%p3 bra 	$L__BB1_3;
	add.s32 	%r37, %r34, 1;
$L__BB1_5:
	setp.eq.s32 	%p4, %r5, 0;
	@%p4 bra 	$L__BB1_14;
	and.b32  	%r15, %r4, 7;
	setp.lt.u32 	%p5, %r5, 8;
	@%p5 bra 	$L__BB1_8;
	mul.wide.s32 	%rd8, %r37, 4;
	add.s64 	%rd9, %rd1, %rd8;
	ld.global.f32 	%f49, [%rd9];
	ld.global.f32 	%f50, [%rd2];
	div.rn.f32 	%f51, %f49, %f50;
	st.global.f32 	[%rd9], %f51;
	ld.global.f32 	%f52, [%rd9+4];
	ld.global.f32 	%f53, [%rd2];
	div.rn.f32 	%f54, %f52, %f53;
	st.global.f32 	[%rd9+4], %f54;
	ld.global.f32 	%f55, [%rd9+8];
	ld.global.f32 	%f56, [%rd2];
	div.rn.f32 	%f57, %f55, %f56;
	st.global.f32 	[%rd9+8], %f57;
	ld.global.f32 	%f58, [%rd9+12];
	ld.global.f32 	%f59, [%rd2];
	div.rn.f32 	%f60, %f58, %f59;
	st.global.f32 	[%rd9+12], %f60;
	ld.global.f32 	%f61, [%rd9+16];
	ld.global.f32 	%f62, [%rd2];
	div.rn.f32 	%f63, %f61, %f62;
	st.global.f32 	[%rd9+16], %f63;
	ld.global.f32 	%f64, [%rd9+20];
	ld.global.f32 	%f65, [%rd2];
	div.rn.f32 	%f66, %f64, %f65;
	st.global.f32 	[%rd9+20], %f66;
	ld.global.f32 	%f67, [%rd9+24];
	ld.global.f32 	%f68, [%rd2];
	div.rn.f32 	%f69, %f67, %f68;
	st.global.f32 	[%rd9+24], %f69;
	ld.global.f32 	%f70, [%rd9+28];
	ld.global.f32 	%f71, [%rd2];
	div.rn.f32 	%f72, %f70, %f71;
	st.global.f32 	[%rd9+28], %f72;
	add.s32 	%r37, %r37, 8;
$L__BB1_8:
	setp.eq.s32 	%p6, %r15, 0;
	@%p6 bra 	$L__BB1_14;
	and.b32  	%r18, %r4, 3;
	setp.lt.u32 	%p7, %r15, 4;
	@%p7 bra 	$L__BB1_11;
	mul.wide.s32 	%rd10, %r37, 4;
	add.s64 	%rd11, %rd1, %rd10;
	ld.global.f32 	%f73, [%rd11];
	ld.global.f32 	%f74, [%rd2];
	div.rn.f32 	%f75, %f73, %f74;
	st.global.f32 	[%rd11], %f75;
	ld.global.f32 	%f76, [%rd11+4];
	ld.global.f32 	%f77, [%rd2];
	div.rn.f32 	%f78, %f76, %f77;
	st.global.f32 	[%rd11+4], %f78;
	ld.global.f32 	%f79, [%rd11+8];
	ld.global.f32 	%f80, [%rd2];
	div.rn.f32 	%f81, %f79, %f80;
	st.global.f32 	[%rd11+8], %f81;
	ld.global.f32 	%f82, [%rd11+12];
	ld.global.f32 	%f83, [%rd2];
	div.rn.f32 	%f84, %f82, %f83;
	st.global.f32 	[%rd11+12], %f84;
	add.s32 	%r37, %r37, 4;
$L__BB1_11:
	setp.eq.s32 	%p8, %r18, 0;
	@%p8 bra 	$L__BB1_14;
	neg.s32 	%r39, %r18;
$L__BB1_13:
	.pragma "nounroll";
	mul.wide.s32 	%rd12, %r37, 4;
	add.s64 	%rd13, %rd1, %rd12;
	ld.global.f32 	%f85, [%rd13];
	ld.global.f32 	%f86, [%rd2];
	div.rn.f32 	%f87, %f85, %f86;
	st.global.f32 	[%rd13], %f87;
	add.s32 	%r37, %r37, 1;
	add.s32 	%r39, %r39, 1;
	setp.ne.s32 	%p9, %r39, 0;
	@%p9 bra 	$L__BB1_13;
$L__BB1_14:
	ret;

}
	// .globl	_Z6reducePfii
.visible .entry _Z6reducePfii(
	.param .u64 .ptr .align 1 _Z6reducePfii_param_0,
	.param .u32 _Z6reducePfii_param_1,
	.param .u32 _Z6reducePfii_param_2
)
{
	.reg .pred 	%p<6>;
	.reg .b32 	%r<36>;
	.reg .b32 	%f<26>;
	.reg .b64 	%rd<14>;

	ld.param.u64 	%rd4, [_Z6reducePfii_param_0];
	ld.param.u32 	%r22, [_Z6reducePfii_param_1];
	ld.param.u32 	%r23, [_Z6reducePfii_param_2];
	cvta.to.global.u64 	%rd1, %rd4;
	mov.u32 	%r1, %tid.x;
	add.s32 	%r24, %r1, %r23;
	mad.lo.s32 	%r25, %r22, %r24, %r22;
	add.s32 	%r31, %r25, %r23;
	add.s32 	%r3, %r25, %r22;
	add.s32 	%r32, %r31, 1;
	setp.ge.s32 	%p1, %r32, %r3;
	@%p1 bra 	$L__BB2_8;
	mul.wide.s32 	%rd5, %r31, 4;
	add.s64 	%rd2, %rd1, %rd5;
	not.b32 	%r26, %r1;
	mul.lo.s32 	%r5, %r22, %r26;
	not.b32 	%r27, %r23;
	add.s32 	%r28, %r22, %r27;
	sub.s32 	%r29, %r22, %r23;
	add.s32 	%r6, %r29, -2;
	and.b32  	%r7, %r28, 3;
	setp.eq.s32 	%p2, %r7, 0;
	@%p2 bra 	$L__BB2_5;
	mul.wide.s32 	%rd6, %r5, 4;
	add.s64 	%rd3, %rd1, %rd6;
	neg.s32 	%r30, %r7;
$L__BB2_3:
	.pragma "nounroll";
	mul.wide.s32 	%rd7, %r32, 4;
	add.s64 	%rd8, %rd3, %rd7;
	add.s64 	%rd9, %rd1, %rd7;
	ld.global.f32 	%f1, [%rd9];
	ld.global.f32 	%f2, [%rd2];
	ld.global.f32 	%f3, [%rd8];
	mul.f32 	%f4, %f2, %f3;
	sub.f32 	%f5, %f1, %f4;
	st.global.f32 	[%rd9], %f5;
	add.s32 	%r32, %r32, 1;
	add.s32 	%r31, %r31, 1;
	add.s32 	%r30, %r30, 1;
	setp.ne.s32 	%p3, %r30, 0;
	@%p3 bra 	$L__BB2_3;
	add.s32 	%r32, %r31, 1;
$L__BB2_5:
	setp.lt.u32 	%p4, %r6, 3;
	@%p4 bra 	$L__BB2_8;
	sub.s32 	%r34, %r32, %r3;
	mul.wide.s32 	%rd12, %r5, 4;
$L__BB2_7:
	mul.wide.s32 	%rd10, %r32, 4;
	add.s64 	%rd11, %rd1, %rd10;
	ld.global.f32 	%f6, [%rd11];
	ld.global.f32 	%f7, [%rd2];
	add.s64 	%rd13, %rd11, %rd12;
	ld.global.f32 	%f8, [%rd13];
	mul.f32 	%f9, %f7, %f8;
	sub.f32 	%f10, %f6, %f9;
	st.global.f32 	[%rd11], %f10;
	ld.global.f32 	%f11, [%rd11+4];
	ld.global.f32 	%f12, [%rd2];
	ld.global.f32 	%f13, [%rd13+4];
	mul.f32 	%f14, %f12, %f13;
	sub.f32 	%f15, %f11, %f14;
	st.global.f32 	[%rd11+4], %f15;
	ld.global.f32 	%f16, [%rd11+8];
	ld.global.f32 	%f17, [%rd2];
	ld.global.f32 	%f18, [%rd13+8];
	mul.f32 	%f19, %f17, %f18;
	sub.f32 	%f20, %f16, %f19;
	st.global.f32 	[%rd11+8], %f20;
	ld.global.f32 	%f21, [%rd11+12];
	ld.global.f32 	%f22, [%rd2];
	ld.global.f32 	%f23, [%rd13+12];
	mul.f32 	%f24, %f22, %f23;
	sub.f32 	%f25, %f21, %f24;
	st.global.f32 	[%rd11+12], %f25;
	add.s32 	%r32, %r32, 4;
	add.s32 	%r34, %r34, 4;
	setp.ne.s32 	%p5, %r34, 0;
	@%p5 bra 	$L__BB2_7;
$L__BB2_8:
	ret;

}


// ===== COMPILED SASS (sm_100) =====

	.target	sm_100

	.elftype	@"ET_EXEC"


//--------------------- .note.nv.tkinfo           --------------------------
	.section	.note.nv.tkinfo,"",@"SHT_NOTE"
	.sectionflags	@"SHF_NOTE_NV_TKINFO"
	.tkinfo
        /*0018*/ 	.word	0x00000002
        /*0030*/ 	.string	""
        /*0030*/ 	.string	"ptxas"
        /*0030*/ 	.string	"Cuda compilation tools, release 13.0, V13.0.88"
        /*0030*/ 	.string	"Build cuda_13.0.r13.0/compiler.36424714_0"
        /*0030*/ 	.string	"-arch sm_100 -m 64 "



//--------------------- .note.nv.cuinfo           --------------------------
	.section	.note.nv.cuinfo,"",@"SHT_NOTE"
	.sectionflags	@"SHF_NOTE_NV_CUINFO"
        /*0018*/ 	.short	0x0002
        /*001a*/ 	.short	0x0064
        /*001c*/ 	.short	0x0082
	.zero		2


//--------------------- .nv.info                  --------------------------
	.section	.nv.info,"",@"SHT_CUDA_INFO"
	.align	4


	//----- nvinfo : EIATTR_REGCOUNT
	.align		4
        /*0000*/ 	.byte	0x04, 0x2f
        /*0002*/ 	.short	(.L_1 - .L_0)
	.align		4
.L_0:
        /*0004*/ 	.word	index@(_Z3addPfS_S_)
        /*0008*/ 	.word	0x0000000c


	//----- nvinfo : EIATTR_FRAME_SIZE
	.align		4
.L_1:
        /*000c*/ 	.byte	0x04, 0x11
        /*000e*/ 	.short	(.L_3 - .L_2)
	.align		4
.L_2:
        /*0010*/ 	.word	index@(_Z3addPfS_S_)
        /*0014*/ 	.word	0x00000000


	//----- nvinfo : EIATTR_REGCOUNT
	.align		4
.L_3:
        /*0018*/ 	.byte	0x04, 0x2f
        /*001a*/ 	.short	(.L_5 - .L_4)
	.align		4
.L_4:
        /*001c*/ 	.word	index@(_Z5scalePfii)
        /*0020*/ 	.word	0x00000018


	//----- nvinfo : EIATTR_FRAME_SIZE
	.align		4
.L_5:
        /*0024*/ 	.byte	0x04, 0x11
        /*0026*/ 	.short	(.L_7 - .L_6)
	.align		4
.L_6:
        /*0028*/ 	.word	index@($__internal_0_$__cuda_sm3x_div_rn_noftz_f32_slowpath)
        /*002c*/ 	.word	0x00000000


	//----- nvinfo : EIATTR_FRAME_SIZE
	.align		4
.L_7:
        /*0030*/ 	.byte	0x04, 0x11
        /*0032*/ 	.short	(.L_9 - .L_8)
	.align		4
.L_8:
        /*0034*/ 	.word	index@(_Z5scalePfii)
        /*0038*/ 	.word	0x00000000


	//----- nvinfo : EIATTR_REGCOUNT
	.align		4
.L_9:
        /*003c*/ 	.byte	0x04, 0x2f
        /*003e*/ 	.short	(.L_11 - .L_10)
	.align		4
.L_10:
        /*0040*/ 	.word	index@(_Z6reducePfii)
        /*0044*/ 	.word	0x00000016


	//----- nvinfo : EIATTR_FRAME_SIZE
	.align		4
.L_11:
        /*0048*/ 	.byte	0x04, 0x11
        /*004a*/ 	.short	(.L_13 - .L_12)
	.align		4
.L_12:
        /*004c*/ 	.word	index@(_Z6reducePfii)
        /*0050*/ 	.word	0x00000000


	//----- nvinfo : EIATTR_MIN_STACK_SIZE
	.align		4
.L_13:
        /*0054*/ 	.byte	0x04, 0x12
        /*0056*/ 	.short	(.L_15 - .L_14)
	.align		4
.L_14:
        /*0058*/ 	.word	index@(_Z6reducePfii)
        /*005c*/ 	.word	0x00000000


	//----- nvinfo : EIATTR_MIN_STACK_SIZE
	.align		4
.L_15:
        /*0060*/ 	.byte	0x04, 0x12
        /*0062*/ 	.short	(.L_17 - .L_16)
	.align		4
.L_16:
        /*0064*/ 	.word	index@(_Z5scalePfii)
        /*0068*/ 	.word	0x00000000


	//----- nvinfo : EIATTR_MIN_STACK_SIZE
	.align		4
.L_17:
        /*006c*/ 	.byte	0x04, 0x12
        /*006e*/ 	.short	(.L_19 - .L_18)
	.align		4
.L_18:
        /*0070*/ 	.word	index@(_Z3addPfS_S_)
        /*0074*/ 	.word	0x00000000
.L_19:


//--------------------- .nv.compat                --------------------------
	.section	.nv.compat,"",@"SHT_CUDA_COMPAT_INFO"
	.align	4
        /*0000*/ 	.byte	0x02, 0x09, 0x00, 0x00, 0x02, 0x02, 0x01, 0x00, 0x02, 0x05, 0x05, 0x00, 0x03, 0x07, 0x01, 0x01
        /*0010*/ 	.byte	0x02, 0x03, 0x00, 0x00, 0x02, 0x06, 0x01, 0x00, 0x04, 0x0b, 0x08, 0x00, 0x01, 0x00, 0x00, 0x00
        /*0020*/ 	.byte	0x00, 0x00, 0x00, 0x00


//--------------------- .nv.info._Z6reducePfii    --------------------------
	.section	.nv.info._Z6reducePfii,"",@"SHT_CUDA_INFO"
	.sectionflags	@""
	.align	4


	//----- nvinfo : EIATTR_CUDA_API_VERSION
	.align		4
        /*0000*/ 	.byte	0x04, 0x37
        /*0002*/ 	.short	(.L_21 - .L_20)
.L_20:
        /*0004*/ 	.word	0x00000082


	//----- nvinfo : EIATTR_KPARAM_INFO
	.align		4
.L_21:
        /*0008*/ 	.byte	0x04, 0x17
        /*000a*/ 	.short	(.L_23 - .L_22)
.L_22:
        /*000c*/ 	.word	0x00000000
        /*0010*/ 	.short	0x0002
        /*0012*/ 	.short	0x000c
        /*0014*/ 	.byte	0x00, 0xf0, 0x11, 0x00


	//----- nvinfo : EIATTR_KPARAM_INFO
	.align		4
.L_23:
        /*0018*/ 	.byte	0x04, 0x17
        /*001a*/ 	.short	(.L_25 - .L_24)
.L_24:
        /*001c*/ 	.word	0x00000000
        /*0020*/ 	.short	0x0001
        /*0022*/ 	.short	0x0008
        /*0024*/ 	.byte	0x00, 0xf0, 0x11, 0x00


	//----- nvinfo : EIATTR_KPARAM_INFO
	.align		4
.L_25:
        /*0028*/ 	.byte	0x04, 0x17
        /*002a*/ 	.short	(.L_27 - .L_26)
.L_26:
        /*002c*/ 	.word	0x00000000
        /*0030*/ 	.short	0x0000
        /*0032*/ 	.short	0x0000
        /*0034*/ 	.byte	0x00, 0xf5, 0x21, 0x00


	//----- nvinfo : EIATTR_SPARSE_MMA_MASK
	.align		4
.L_27:
        /*0038*/ 	.byte	0x03, 0x50
        /*003a*/ 	.short	0x0000


	//----- nvinfo : EIATTR_MAXREG_COUNT
	.align		4
        /*003c*/ 	.byte	0x03, 0x1b
        /*003e*/ 	.short	0x00ff


	//----- nvinfo : EIATTR_MERCURY_ISA_VERSION
	.align		4
        /*0040*/ 	.byte	0x03, 0x5f
        /*0042*/ 	.short	0x0101


	//----- nvinfo : EIATTR_VRC_CTA_INIT_COUNT
	.align		4
        /*0044*/ 	.byte	0x02, 0x4a
	.zero		1
	.zero		1


	//----- nvinfo : EIATTR_EXIT_INSTR_OFFSETS
	.align		4
        /*0048*/ 	.byte	0x04, 0x1c
        /*004a*/ 	.short	(.L_29 - .L_28)


	//   ....[0]....
.L_28:
        /*004c*/ 	.word	0x00000090


	//   ....[1]....
        /*0050*/ 	.word	0x00000240


	//   ....[2]....
        /*0054*/ 	.word	0x00000400


	//----- nvinfo : EIATTR_CRS_STACK_SIZE
	.align		4
.L_29:
        /*0058*/ 	.byte	0x04, 0x1e
        /*005a*/ 	.short	(.L_31 - .L_30)
.L_30:
        /*005c*/ 	.word	0x00000000


	//----- nvinfo : EIATTR_CBANK_PARAM_SIZE
	.align		4
.L_31:
        /*0060*/ 	.byte	0x03, 0x19
        /*0062*/ 	.short	0x0010


	//----- nvinfo : EIATTR_PARAM_CBANK
	.align		4
        /*0064*/ 	.byte	0x04, 0x0a
        /*0066*/ 	.short	(.L_33 - .L_32)
	.align		4
.L_32:
        /*0068*/ 	.word	index@(.nv.constant0._Z6reducePfii)
        /*006c*/ 	.short	0x0380
        /*006e*/ 	.short	0x0010


	//----- nvinfo : EIATTR_SW_WAR
	.align		4
.L_33:
        /*0070*/ 	.byte	0x04, 0x36
        /*0072*/ 	.short	(.L_35 - .L_34)
.L_34:
        /*0074*/ 	.word	0x00000008
.L_35:


//--------------------- .nv.info._Z5scalePfii     --------------------------
	.section	.nv.info._Z5scalePfii,"",@"SHT_CUDA_INFO"
	.sectionflags	@""
	.align	4


	//----- nvinfo : EIATTR_CUDA_API_VERSION
	.align		4
        /*0000*/ 	.byte	0x04, 0x37
        /*0002*/ 	.short	(.L_37 - .L_36)
.L_36:
        /*0004*/ 	.word	0x00000082


	//----- nvinfo : EIATTR_KPARAM_INFO
	.align		4
.L_37:
        /*0008*/ 	.byte	0x04, 0x17
        /*000a*/ 	.short	(.L_39 - .L_38)
.L_38:
        /*000c*/ 	.word	0x00000000
        /*0010*/ 	.short	0x0002
        /*0012*/ 	.short	0x000c
        /*0014*/ 	.byte	0x00, 0xf0, 0x11, 0x00


	//----- nvinfo : EIATTR_KPARAM_INFO
	.align		4
.L_39:
        /*0018*/ 	.byte	0x04, 0x17
        /*001a*/ 	.short	(.L_41 - .L_40)
.L_40:
        /*001c*/ 	.word	0x00000000
        /*0020*/ 	.short	0x0001
        /*0022*/ 	.short	0x0008
        /*0024*/ 	.byte	0x00, 0xf0, 0x11, 0x00


	//----- nvinfo : EIATTR_KPARAM_INFO
	.align		4
.L_41:
        /*0028*/ 	.byte	0x04, 0x17
        /*002a*/ 	.short	(.L_43 - .L_42)
.L_42:
        /*002c*/ 	.word	0x00000000
        /*0030*/ 	.short	0x0000
        /*0032*/ 	.short	0x0000
        /*0034*/ 	.byte	0x00, 0xf5, 0x21, 0x00


	//----- nvinfo : EIATTR_SPARSE_MMA_MASK
	.align		4
.L_43:
        /*0038*/ 	.byte	0x03, 0x50
        /*003a*/ 	.short	0x0000


	//----- nvinfo : EIATTR_MAXREG_COUNT
	.align		4
        /*003c*/ 	.byte	0x03, 0x1b
        /*003e*/ 	.short	0x00ff


	//----- nvinfo : EIATTR_MERCURY_ISA_VERSION
	.align		4
        /*0040*/ 	.byte	0x03, 0x5f
        /*0042*/ 	.short	0x0101


	//----- nvinfo : EIATTR_VRC_CTA_INIT_COUNT
	.align		4
        /*0044*/ 	.byte	0x02, 0x4a
	.zero		1
	.zero		1


	//----- nvinfo : EIATTR_EXIT_INSTR_OFFSETS
	.align		4
        /*0048*/ 	.byte	0x04, 0x1c
        /*004a*/ 	.short	(.L_45 - .L_44)


	//   ....[0]....
.L_44:
        /*004c*/ 	.word	0x00000060


	//   ....[1]....
        /*0050*/ 	.word	0x00001050


	//   ....[2]....
        /*0054*/ 	.word	0x00001810


	//   ....[3]....
        /*0058*/ 	.word	0x00001c30


	//   ....[4]....
        /*005c*/ 	.word	0x00001da0


	//----- nvinfo : EIATTR_CRS_STACK_SIZE
	.align		4
.L_45:
        /*0060*/ 	.byte	0x04, 0x1e
        /*0062*/ 	.short	(.L_47 - .L_46)
.L_46:
        /*0064*/ 	.word	0x00000000


	//----- nvinfo : EIATTR_CBANK_PARAM_SIZE
	.align		4
.L_47:
        /*0068*/ 	.byte	0x03, 0x19
        /*006a*/ 	.short	0x0010


	//----- nvinfo : EIATTR_PARAM_CBANK
	.align		4
        /*006c*/ 	.byte	0x04, 0x0a
        /*006e*/ 	.short	(.L_49 - .L_48)
	.align		4
.L_48:
        /*0070*/ 	.word	index@(.nv.constant0._Z5scalePfii)
        /*0074*/ 	.short	0x0380
        /*0076*/ 	.short	0x0010


	//----- nvinfo : EIATTR_SW_WAR
	.align		4
.L_49:
        /*0078*/ 	.byte	0x04, 0x36
        /*007a*/ 	.short	(.L_51 - .L_50)
.L_50:
        /*007c*/ 	.word	0x00000008
.L_51:


//--------------------- .nv.info._Z3addPfS_S_     --------------------------
	.section	.nv.info._Z3addPfS_S_,"",@"SHT_CUDA_INFO"
	.sectionflags	@""
	.align	4


	//----- nvinfo : EIATTR_CUDA_API_VERSION
	.align		4
        /*0000*/ 	.byte	0x04, 0x37
        /*0002*/ 	.short	(.L_53 - .L_52)
.L_52:
        /*0004*/ 	.word	0x00000082


	//----- nvinfo : EIATTR_KPARAM_INFO
	.align		4
.L_53:
        /*0008*/ 	.byte	0x04, 0x17
        /*000a*/ 	.short	(.L_55 - .L_54)
.L_54:
        /*000c*/ 	.word	0x00000000
        /*0010*/ 	.short	0x0002
        /*0012*/ 	.short	0x0010
        /*0014*/ 	.byte	0x00, 0xf5, 0x21, 0x00


	//----- nvinfo : EIATTR_KPARAM_INFO
	.align		4
.L_55:
        /*0018*/ 	.byte	0x04, 0x17
        /*001a*/ 	.short	(.L_57 - .L_56)
.L_56:
        /*001c*/ 	.word	0x00000000
        /*0020*/ 	.short	0x0001
        /*0022*/ 	.short	0x0008
        /*0024*/ 	.byte	0x00, 0xf5, 0x21, 0x00


	//----- nvinfo : EIATTR_KPARAM_INFO
	.align		4
.L_57:
        /*0028*/ 	.byte	0x04, 0x17
        /*002a*/ 	.short	(.L_59 - .L_58)
.L_58:
        /*002c*/ 	.word	0x00000000
        /*0030*/ 	.short	0x0000
        /*0032*/ 	.short	0x0000
        /*0034*/ 	.byte	0x00, 0xf5, 0x21, 0x00


	//----- nvinfo : EIATTR_SPARSE_MMA_MASK
	.align		4
.L_59:
        /*0038*/ 	.byte	0x03, 0x50
        /*003a*/ 	.short	0x0000


	//----- nvinfo : EIATTR_MAXREG_COUNT
	.align		4
        /*003c*/ 	.byte	0x03, 0x1b
        /*003e*/ 	.short	0x00ff


	//----- nvinfo : EIATTR_MERCURY_ISA_VERSION
	.align		4
        /*0040*/ 	.byte	0x03, 0x5f
        /*0042*/ 	.short	0x0101


	//----- nvinfo : EIATTR_VRC_CTA_INIT_COUNT
	.align		4
        /*0044*/ 	.byte	0x02, 0x4a
	.zero		1
	.zero		1


	//----- nvinfo : EIATTR_EXIT_INSTR_OFFSETS
	.align		4
        /*0048*/ 	.byte	0x04, 0x1c
        /*004a*/ 	.short	(.L_61 - .L_60)


	//   ....[0]....
.L_60:
        /*004c*/ 	.word	0x000000d0


	//----- nvinfo : EIATTR_CBANK_PARAM_SIZE
	.align		4
.L_61:
        /*0050*/ 	.byte	0x03, 0x19
        /*0052*/ 	.short	0x0018


	//----- nvinfo : EIATTR_PARAM_CBANK
	.align		4
        /*0054*/ 	.byte	0x04, 0x0a
        /*0056*/ 	.short	(.L_63 - .L_62)
	.align		4
.L_62:
        /*0058*/ 	.word	index@(.nv.constant0._Z3addPfS_S_)
        /*005c*/ 	.short	0x0380
        /*005e*/ 	.short	0x0018


	//----- nvinfo : EIATTR_SW_WAR
	.align		4
.L_63:
        /*0060*/ 	.byte	0x04, 0x36
        /*0062*/ 	.short	(.L_65 - .L_64)
.L_64:
        /*0064*/ 	.word	0x00000008
.L_65:


//--------------------- .nv.callgraph             --------------------------
	.section	.nv.callgraph,"",@"SHT_CUDA_CALLGRAPH"
	.align	4
	.sectionentsize	8
	.align		4
        /*0000*/ 	.word	0x00000000
	.align		4
        /*0004*/ 	.word	0xffffffff
	.align		4
        /*0008*/ 	.word	0x00000000
	.align		4
        /*000c*/ 	.word	0xfffffffe
	.align		4
        /*0010*/ 	.word	0x00000000
	.align		4
        /*0014*/ 	.word	0xfffffffd
	.align		4
        /*0018*/ 	.word	0x00000000
	.align		4
        /*001c*/ 	.word	0xfffffffc


//--------------------- .text._Z6reducePfii       --------------------------
	.section	.text._Z6reducePfii,"ax",@progbits
	.align	128
        .global         _Z6reducePfii
        .type           _Z6reducePfii,@function
        .size           _Z6reducePfii,(.L_x_49 - _Z6reducePfii)
        .other          _Z6reducePfii,@"STO_CUDA_ENTRY STV_DEFAULT"
_Z6reducePfii:
.text._Z6reducePfii:
[----:B------:R-:W-:Y:S01]  /*0000*/  LDC R1, c[0x0][0x37c] ;  /* 0x0000df00ff017b82 */ /* 0x000fe20000000800 */
[----:B------:R-:W0:Y:S07]  /*0010*/  S2R R4, SR_TID.X ;  /* 0x0000000000047919 */ /* 0x000e2e0000002100 */
[----:B------:R-:W0:Y:S02]  /*0020*/  LDC.64 R8, c[0x0][0x388] ;  /* 0x0000e200ff087b82 */ /* 0x000e240000000a00 */
[----:B0-----:R-:W-:-:S05]  /*0030*/  IADD3 R3, PT, PT, R4, R9, RZ ;  /* 0x0000000904037210 */ /* 0x001fca0007ffe0ff */
[----:B------:R-:W-:-:S04]  /*0040*/  IMAD R3, R3, R8, R8 ;  /* 0x0000000803037224 */ /* 0x000fc800078e0208 */
[C---:B------:R-:W-:Y:S01]  /*0050*/  IMAD.IADD R10, R3.reuse, 0x1, R8 ;  /* 0x00000001030a7824 */ /* 0x040fe200078e0208 */
[----:B------:R-:W-:-:S04]  /*0060*/  IADD3 R0, PT, PT, R3, R9, RZ ;  /* 0x0000000903007210 */ /* 0x000fc80007ffe0ff */
[----:B------:R-:W-:-:S04]  /*0070*/  IADD3 R13, PT, PT, R0, 0x1, RZ ;  /* 0x00000001000d7810 */ /* 0x000fc80007ffe0ff */
[----:B------:R-:W-:-:S13]  /*0080*/  ISETP.GE.AND P0, PT, R13, R10, PT ;  /* 0x0000000a0d00720c */ /* 0x000fda0003f06270 */
[----:B------:R-:W-:Y:S05]  /*0090*/  @P0 EXIT ;  /* 0x000000000000094d */ /* 0x000fea0003800000 */
[----:B------:R-:W-:Y:S01]  /*00a0*/  LOP3.LUT R5, RZ, R9, RZ, 0x33, !PT ;  /* 0x00000009ff057212 */ /* 0x000fe200078e33ff */
[----:B------:R-:W0:Y:S01]  /*00b0*/  LDC.64 R2, c[0x0][0x380] ;  /* 0x0000e000ff027b82 */ /* 0x000e220000000a00 */
[----:B------:R-:W-:Y:S01]  /*00c0*/  LOP3.LUT R11, RZ, R4, RZ, 0x33, !PT ;  /* 0x00000004ff0b7212 */ /* 0x000fe200078e33ff */
[----:B------:R-:W1:Y:S01]  /*00d0*/  LDCU.64 UR4, c[0x0][0x358] ;  /* 0x00006b00ff0477ac */ /* 0x000e620008000a00 */
[--C-:B------:R-:W-:Y:S01]  /*00e0*/  IADD3 R12, PT, PT, -R9, -0x2, R8.reuse ;  /* 0xfffffffe090c7810 */ /* 0x100fe20007ffe108 */
[----:B------:R-:W-:Y:S02]  /*00f0*/  IMAD.IADD R5, R5, 0x1, R8 ;  /* 0x0000000105057824 */ /* 0x000fe400078e0208 */
[----:B------:R-:W-:-:S03]  /*0100*/  IMAD R11, R11, R8, RZ ;  /* 0x000000080b0b7224 */ /* 0x000fc600078e02ff */
[----:B------:R-:W-:Y:S01]  /*0110*/  LOP3.LUT P0, R6, R5, 0x3, RZ, 0xc0, !PT ;  /* 0x0000000305067812 */ /* 0x000fe2000780c0ff */
[----:B0-----:R-:W-:-:S12]  /*0120*/  IMAD.WIDE R4, R0, 0x4, R2 ;  /* 0x0000000400047825 */ /* 0x001fd800078e0202 */
[----:B-1----:R-:W-:Y:S05]  /*0130*/  @!P0 BRA `(.L_x_0) ;  /* 0x00000000003c8947 */ /* 0x002fea0003800000 */
[----:B------:R-:W-:Y:S01]  /*0140*/  IADD3 R16, PT, PT, -R6, RZ, RZ ;  /* 0x000000ff06107210 */ /* 0x000fe20007ffe1ff */
[----:B------:R-:W-:-:S07]  /*0150*/  IMAD.WIDE R6, R11, 0x4, R2 ;  /* 0x000000040b067825 */ /* 0x000fce00078e0202 */
.L_x_1:
[C---:B------:R-:W-:Y:S01]  /*0160*/  IMAD.WIDE R14, R13.reuse, 0x4, R6 ;  /* 0x000000040d0e7825 */ /* 0x040fe200078e0206 */
[----:B------:R-:W2:Y:S03]  /*0170*/  LDG.E R18, desc[UR4][R4.64] ;  /* 0x0000000404127981 */ /* 0x000ea6000c1e1900 */
[----:B0-----:R-:W-:Y:S02]  /*0180*/  IMAD.WIDE R8, R13, 0x4, R2 ;  /* 0x000000040d087825 */ /* 0x001fe400078e0202 */
[----:B------:R-:W2:Y:S04]  /*0190*/  LDG.E R14, desc[UR4][R14.64] ;  /* 0x000000040e0e7981 */ /* 0x000ea8000c1e1900 */
[----:B------:R-:W2:Y:S01]  /*01a0*/  LDG.E R17, desc[UR4][R8.64] ;  /* 0x0000000408117981 */ /* 0x000ea2000c1e1900 */
[----:B------:R-:W-:-:S04]  /*01b0*/  IADD3 R16, PT, PT, R16, 0x1, RZ ;  /* 0x0000000110107810 */ /* 0x000fc80007ffe0ff */
[----:B------:R-:W-:Y:S01]  /*01c0*/  ISETP.NE.AND P0, PT, R16, RZ, PT ;  /* 0x000000ff1000720c */ /* 0x000fe20003f05270 */
[----:B------:R-:W-:Y:S01]  /*01d0*/  VIADD R0, R0, 0x1 ;  /* 0x0000000100007836 */ /* 0x000fe20000000000 */
[----:B------:R-:W-:Y:S01]  /*01e0*/  IADD3 R13, PT, PT, R13, 0x1, RZ ;  /* 0x000000010d0d7810 */ /* 0x000fe20007ffe0ff */
[----:B--2---:R-:W-:-:S05]  /*01f0*/  FFMA R17, -R18, R14, R17 ;  /* 0x0000000e12117223 */ /* 0x004fca0000000111 */
[----:B------:R0:W-:Y:S05]  /*0200*/  STG.E desc[UR4][R8.64], R17 ;  /* 0x0000001108007986 */ /* 0x0001ea000c101904 */
[----:B------:R-:W-:Y:S05]  /*0210*/  @P0 BRA `(.L_x_1) ;  /* 0xfffffffc00d00947 */ /* 0x000fea000383ffff */
[----:B------:R-:W-:-:S07]  /*0220*/  IADD3 R13, PT, PT, R0, 0x1, RZ ;  /* 0x00000001000d7810 */ /* 0x000fce0007ffe0ff */
.L_x_0:
[----:B------:R-:W-:-:S13]  /*0230*/  ISETP.GE.U32.AND P0, PT, R12, 0x3, PT ;  /* 0x000000030c00780c */ /* 0x000fda0003f06070 */
[----:B------:R-:W-:Y:S05]  /*0240*/  @!P0 EXIT ;  /* 0x000000000000894d */ /* 0x000fea0003800000 */
[----:B------:R-:W-:-:S07]  /*0250*/  IMAD.IADD R10, R13, 0x1, -R10 ;  /* 0x000000010d0a7824 */ /* 0x000fce00078e0a0a */
.L_x_2:
[----:B-1----:R-:W-:Y:S01]  /*0260*/  IMAD.WIDE R6, R13, 0x4, R2 ;  /* 0x000000040d067825 */ /* 0x002fe200078e0202 */
[----:B------:R-:W2:Y:S04]  /*0270*/  LDG.E R15, desc[UR4][R4.64] ;  /* 0x00000004040f7981 */ /* 0x000ea8000c1e1900 */
[----:B------:R-:W2:Y:S01]  /*0280*/  LDG.E R0, desc[UR4][R6.64] ;  /* 0x0000000406007981 */ /* 0x000ea2000c1e1900 */
[----:B0-----:R-:W-:-:S05]  /*0290*/  IMAD.WIDE R8, R11, 0x4, R6 ;  /* 0x000000040b087825 */ /* 0x001fca00078e0206 */
[----:B------:R-:W2:Y:S02]  /*02a0*/  LDG.E R12, desc[UR4][R8.64] ;  /* 0x00000004080c7981 */ /* 0x000ea4000c1e1900 */
[----:B--2---:R-:W-:Y:S02]  /*02b0*/  FFMA R15, -R15, R12, R0 ;  /* 0x0000000c0f0f7223 */ /* 0x004fe40000000100 */
[----:B------:R-:W2:Y:S04]  /*02c0*/  LDG.E R0, desc[UR4][R6.64+0x4] ;  /* 0x0000040406007981 */ /* 0x000ea8000c1e1900 */
[----:B------:R0:W-:Y:S04]  /*02d0*/  STG.E desc[UR4][R6.64], R15 ;  /* 0x0000000f06007986 */ /* 0x0001e8000c101904 */
[----:B------:R-:W2:Y:S04]  /*02e0*/  LDG.E R17, desc[UR4][R4.64] ;  /* 0x0000000404117981 */ /* 0x000ea8000c1e1900 */
[----:B------:R-:W2:Y:S02]  /*02f0*/  LDG.E R12, desc[UR4][R8.64+0x4] ;  /* 0x00000404080c7981 */ /* 0x000ea4000c1e1900 */
[----:B--2---:R-:W-:-:S02]  /*0300*/  FFMA R17, -R17, R12, R0 ;  /* 0x0000000c11117223 */ /* 0x004fc40000000100 */
        /* <DEDUP_REMOVED lines=8> */
[----:B0-----:R-:W2:Y:S01]  /*0390*/  LDG.E R15, desc[UR4][R4.64] ;  /* 0x00000004040f7981 */ /* 0x001ea2000c1e1900 */
[----:B------:R-:W-:-:S04]  /*03a0*/  IADD3 R10, PT, PT, R10, 0x4, RZ ;  /* 0x000000040a0a7810 */ /* 0x000fc80007ffe0ff */
[----:B------:R-:W-:Y:S02]  /*03b0*/  ISETP.NE.AND P0, PT, R10, RZ, PT ;  /* 0x000000ff0a00720c */ /* 0x000fe40003f05270 */
[----:B------:R-:W-:Y:S01]  /*03c0*/  IADD3 R13, PT, PT, R13, 0x4, RZ ;  /* 0x000000040d0d7810 */ /* 0x000fe20007ffe0ff */
[----:B--2---:R-:W-:-:S05]  /*03d0*/  FFMA R15, -R15, R12, R0 ;  /* 0x0000000c0f0f7223 */ /* 0x004fca0000000100 */
[----:B------:R1:W-:Y:S05]  /*03e0*/  STG.E desc[UR4][R6.64+0xc], R15 ;  /* 0x00000c0f06007986 */ /* 0x0003ea000c101904 */
[----:B------:R-:W-:Y:S05]  /*03f0*/  @P0 BRA `(.L_x_2) ;  /* 0xfffffffc00980947 */ /* 0x000fea000383ffff */
[----:B------:R-:W-:Y:S05]  /*0400*/  EXIT ;  /* 0x000000000000794d */ /* 0x000fea0003800000 */
.L_x_3:
[----:B------:R-:W-:-:S00]  /*0410*/  BRA `(.L_x_3) ;  /* 0xfffffffc00fc7947 */ /* 0x000fc0000383ffff */
[----:B------:R-:W-:-:S00]  /*0420*/  NOP ;  /* 0x0000000000007918 */ /* 0x000fc00000000000 */
        /* <DEDUP_REMOVED lines=13> */
.L_x_49:


//--------------------- .text._Z5scalePfii        --------------------------
	.section	.text._Z5scalePfii,"ax",@progbits
	.align	128
        .global         _Z5scalePfii
        .type           _Z5scalePfii,@function
        .size           _Z5scalePfii,(.L_x_48 - _Z5scalePfii)
        .other          _Z5scalePfii,@"STO_CUDA_ENTRY STV_DEFAULT"
_Z5scalePfii:
.text._Z5scalePfii:
[----:B------:R-:W-:Y:S08]  /*0000*/  LDC R1, c[0x0][0x37c] ;  /* 0x0000df00ff017b82 */ /* 0x000ff00000000800 */
[----:B------:R-:W0:Y:S02]  /*0010*/  LDC.64 R10, c[0x0][0x388] ;  /* 0x0000e200ff0a7b82 */ /* 0x000e240000000a00 */
[----:B0-----:R-:W-:-:S02]  /*0020*/  IMAD R20, R11, R10, R11 ;  /* 0x0000000a0b147224 */ /* 0x001fc400078e020b */
[----:B------:R-:W-:-:S03]  /*0030*/  IMAD R11, R11, R10, R10 ;  /* 0x0000000a0b0b7224 */ /* 0x000fc600078e020a */
[----:B------:R-:W-:-:S04]  /*0040*/  IADD3 R2, PT, PT, R20, 0x1, RZ ;  /* 0x0000000114027810 */ /* 0x000fc80007ffe0ff */
[----:B------:R-:W-:-:S13]  /*0050*/  ISETP.GE.AND P0, PT, R2, R11, PT ;  /* 0x0000000b0200720c */ /* 0x000fda0003f06270 */
[----:B------:R-:W-:Y:S05]  /*0060*/  @P0 EXIT ;  /* 0x000000000000094d */ /* 0x000fea0003800000 */
[----:B------:R-:W0:Y:S01]  /*0070*/  LDC.64 R8, c[0x0][0x380] ;  /* 0x0000e000ff087b82 */ /* 0x000e220000000a00 */
[----:B------:R-:W-:Y:S01]  /*0080*/  IADD3 R3, PT, PT, R11, -0x2, -R20 ;  /* 0xfffffffe0b037810 */ /* 0x000fe20007ffe814 */
[----:B------:R-:W1:Y:S01]  /*0090*/  LDCU.64 UR4, c[0x0][0x358] ;  /* 0x00006b00ff0477ac */ /* 0x000e620008000a00 */
[----:B------:R-:W-:Y:S02]  /*00a0*/  LOP3.LUT R0, RZ, R20, RZ, 0x33, !PT ;  /* 0x00000014ff007212 */ /* 0x000fe400078e33ff */
[----:B------:R-:W-:Y:S02]  /*00b0*/  ISETP.GE.U32.AND P0, PT, R3, 0xf, PT ;  /* 0x0000000f0300780c */ /* 0x000fe40003f06070 */
[----:B------:R-:W-:-:S04]  /*00c0*/  IADD3 R11, PT, PT, R11, R0, RZ ;  /* 0x000000000b0b7210 */ /* 0x000fc80007ffe0ff */
[----:B------:R-:W-:Y:S01]  /*00d0*/  LOP3.LUT R19, R11, 0xf, RZ, 0xc0, !PT ;  /* 0x0000000f0b137812 */ /* 0x000fe200078ec0ff */
[----:B0-----:R-:W-:-:S06]  /*00e0*/  IMAD.WIDE R8, R20, 0x4, R8 ;  /* 0x0000000414087825 */ /* 0x001fcc00078e0208 */
[----:B-1----:R-:W-:Y:S05]  /*00f0*/  @!P0 BRA `(.L_x_4) ;  /* 0x0000000c00d08947 */ /* 0x002fea0003800000 */
[----:B------:R-:W0:Y:S01]  /*0100*/  LDC.64 R12, c[0x0][0x380] ;  /* 0x0000e000ff0c7b82 */ /* 0x000e220000000a00 */
[----:B------:R-:W-:-:S04]  /*0110*/  LOP3.LUT R18, R11, 0xfffffff0, RZ, 0xc0, !PT ;  /* 0xfffffff00b127812 */ /* 0x000fc800078ec0ff */
[----:B------:R-:W-:Y:S02]  /*0120*/  IADD3 R18, PT, PT, -R18, RZ, RZ ;  /* 0x000000ff12127210 */ /* 0x000fe40007ffe1ff */
[----:B0-----:R-:W-:-:S04]  /*0130*/  IADD3 R12, P0, PT, R12, 0x20, RZ ;  /* 0x000000200c0c7810 */ /* 0x001fc80007f1e0ff */
[----:B------:R-:W-:-:S09]  /*0140*/  IADD3.X R13, PT, PT, RZ, R13, RZ, P0, !PT ;  /* 0x0000000dff0d7210 */ /* 0x000fd200007fe4ff */
.L_x_21:
[----:B------:R-:W2:Y:S01]  /*0150*/  LDG.E R6, desc[UR4][R8.64] ;  /* 0x0000000408067981 */ /* 0x000ea2000c1e1900 */
[----:B0-----:R-:W-:-:S05]  /*0160*/  IMAD.WIDE R14, R2, 0x4, R12 ;  /* 0x00000004020e7825 */ /* 0x001fca00078e020c */
[----:B------:R-:W3:Y:S01]  /*0170*/  LDG.E R3, desc[UR4][R14.64+-0x20] ;  /* 0xffffe0040e037981 */ /* 0x000ee2000c1e1900 */
[----:B------:R-:W-:-:S04]  /*0180*/  IADD3 R18, PT, PT, R18, 0x10, RZ ;  /* 0x0000001012127810 */ /* 0x000fc80007ffe0ff */
[----:B------:R-:W-:Y:S01]  /*0190*/  ISETP.NE.AND P2, PT, R18, RZ, PT ;  /* 0x000000ff1200720c */ /* 0x000fe20003f45270 */
[----:B--2---:R-:W0:Y:S08]  /*01a0*/  MUFU.RCP R0, R6 ;  /* 0x0000000600007308 */ /* 0x004e300000001000 */
[----:B---3--:R-:W1:Y:S01]  /*01b0*/  FCHK P0, R3, R6 ;  /* 0x0000000603007302 */ /* 0x008e620000000000 */
[----:B0-----:R-:W-:-:S04]  /*01c0*/  FFMA R5, -R6, R0, 1 ;  /* 0x3f80000006057423 */ /* 0x001fc80000000100 */
[----:B------:R-:W-:-:S04]  /*01d0*/  FFMA R0, R0, R5, R0 ;  /* 0x0000000500007223 */ /* 0x000fc80000000000 */
[----:B------:R-:W-:-:S04]  /*01e0*/  FFMA R5, R3, R0, RZ ;  /* 0x0000000003057223 */ /* 0x000fc800000000ff */
[----:B------:R-:W-:-:S04]  /*01f0*/  FFMA R4, -R6, R5, R3 ;  /* 0x0000000506047223 */ /* 0x000fc80000000103 */
[----:B------:R-:W-:Y:S01]  /*0200*/  FFMA R5, R0, R4, R5 ;  /* 0x0000000400057223 */ /* 0x000fe20000000005 */
[----:B-1----:R-:W-:Y:S06]  /*0210*/  @!P0 BRA `(.L_x_5) ;  /* 0x0000000000108947 */ /* 0x002fec0003800000 */
[----:B------:R-:W-:Y:S02]  /*0220*/  MOV R0, R6 ;  /* 0x0000000600007202 */ /* 0x000fe40000000f00 */
[----:B------:R-:W-:-:S07]  /*0230*/  MOV R4, 0x250 ;  /* 0x0000025000047802 */ /* 0x000fce0000000f00 */
[----:B------:R-:W-:Y:S05]  /*0240*/  CALL.REL.NOINC `($__internal_0_$__cuda_sm3x_div_rn_noftz_f32_slowpath) ;  /* 0x0000001800d87944 */ /* 0x000fea0003c00000 */
[----:B------:R-:W-:-:S07]  /*0250*/  MOV R5, R7 ;  /* 0x0000000700057202 */ /* 0x000fce0000000f00 */
.L_x_5:
[----:B------:R0:W-:Y:S04]  /*0260*/  STG.E desc[UR4][R14.64+-0x20], R5 ;  /* 0xffffe0050e007986 */ /* 0x0001e8000c101904 */
[----:B------:R-:W2:Y:S04]  /*0270*/  LDG.E R6, desc[UR4][R8.64] ;  /* 0x0000000408067981 */ /* 0x000ea8000c1e1900 */
[----:B------:R-:W3:Y:S01]  /*0280*/  LDG.E R3, desc[UR4][R14.64+-0x1c] ;  /* 0xffffe4040e037981 */ /* 0x000ee2000c1e1900 */
[----:B--2---:R-:W1:Y:S08]  /*0290*/  MUFU.RCP R0, R6 ;  /* 0x0000000600007308 */ /* 0x004e700000001000 */
[----:B---3--:R-:W2:Y:S01]  /*02a0*/  FCHK P0, R3, R6 ;  /* 0x0000000603007302 */ /* 0x008ea20000000000 */
[----:B-1----:R-:W-:-:S04]  /*02b0*/  FFMA R7, -R6, R0, 1 ;  /* 0x3f80000006077423 */ /* 0x002fc80000000100 */
[----:B------:R-:W-:-:S04]  /*02c0*/  FFMA R0, R0, R7, R0 ;  /* 0x0000000700007223 */ /* 0x000fc80000000000 */
[----:B------:R-:W-:-:S04]  /*02d0*/  FFMA R7, R3, R0, RZ ;  /* 0x0000000003077223 */ /* 0x000fc800000000ff */
[----:B------:R-:W-:-:S04]  /*02e0*/  FFMA R4, -R6, R7, R3 ;  /* 0x0000000706047223 */ /* 0x000fc80000000103 */
[----:B------:R-:W-:Y:S01]  /*02f0*/  FFMA R7, R0, R4, R7 ;  /* 0x0000000400077223 */ /* 0x000fe20000000007 */
[----:B0-2---:R-:W-:Y:S06]  /*0300*/  @!P0 BRA `(.L_x_6) ;  /* 0x00000000000c8947 */ /* 0x005fec0003800000 */
[----:B------:R-:W-:Y:S02]  /*0310*/  MOV R0, R6 ;  /* 0x0000000600007202 */ /* 0x000fe40000000f00 */
[----:B------:R-:W-:-:S07]  /*0320*/  MOV R4, 0x340 ;  /* 0x0000034000047802 */ /* 0x000fce0000000f00 */
[----:B------:R-:W-:Y:S05]  /*0330*/  CALL.REL.NOINC `($__internal_0_$__cuda_sm3x_div_rn_noftz_f32_slowpath) ;  /* 0x00000018009c7944 */ /* 0x000fea0003c00000 */
.L_x_6:
        /* <DEDUP_REMOVED lines=14> */
[----:B------:R-:W-:-:S07]  /*0420*/  MOV R5, R7 ;  /* 0x0000000700057202 */ /* 0x000fce0000000f00 */
.L_x_7:
        /* <DEDUP_REMOVED lines=14> */
.L_x_8:
        /* <DEDUP_REMOVED lines=15> */
.L_x_9:
        /* <DEDUP_REMOVED lines=14> */
.L_x_10:
        /* <DEDUP_REMOVED lines=15> */
.L_x_11:
        /* <DEDUP_REMOVED lines=14> */
.L_x_12:
        /* <DEDUP_REMOVED lines=15> */
.L_x_13:
        /* <DEDUP_REMOVED lines=14> */
.L_x_14:
        /* <DEDUP_REMOVED lines=15> */
.L_x_15:
        /* <DEDUP_REMOVED lines=14> */
.L_x_16:
        /* <DEDUP_REMOVED lines=15> */
.L_x_17:
        /* <DEDUP_REMOVED lines=14> */
.L_x_18:
        /* <DEDUP_REMOVED lines=15> */
.L_x_19:
        /* <DEDUP_REMOVED lines=14> */
.L_x_20:
[----:B------:R0:W-:Y:S01]  /*0ff0*/  STG.E desc[UR4][R14.64+0x1c], R7 ;  /* 0x00001c070e007986 */ /* 0x0001e2000c101904 */
[----:B------:R-:W-:Y:S02]  /*1000*/  IADD3 R2, PT, PT, R2, 0x10, RZ ;  /* 0x0000001002027810 */ /* 0x000fe40007ffe0ff */
[----:B------:R-:W-:Y:S01]  /*1010*/  IADD3 R20, PT, PT, R20, 0x10, RZ ;  /* 0x0000001014147810 */ /* 0x000fe20007ffe0ff */
[----:B------:R-:W-:Y:S06]  /*1020*/  @P2 BRA `(.L_x_21) ;  /* 0xfffffff000482947 */ /* 0x000fec000383ffff */
[----:B------:R-:W-:-:S07]  /*1030*/  IADD3 R2, PT, PT, R20, 0x1, RZ ;  /* 0x0000000114027810 */ /* 0x000fce0007ffe0ff */
.L_x_4:
[----:B------:R-:W-:-:S13]  /*1040*/  ISETP.NE.AND P0, PT, R19, RZ, PT ;  /* 0x000000ff1300720c */ /* 0x000fda0003f05270 */
[----:B------:R-:W-:Y:S05]  /*1050*/  @!P0 EXIT ;  /* 0x000000000000894d */ /* 0x000fea0003800000 */
[----:B------:R-:W-:Y:S02]  /*1060*/  ISETP.GE.U32.AND P0, PT, R19, 0x8, PT ;  /* 0x000000081300780c */ /* 0x000fe40003f06070 */
[----:B0-----:R-:W-:-:S11]  /*1070*/  LOP3.LUT R14, R11, 0x7, RZ, 0xc0, !PT ;  /* 0x000000070b0e7812 */ /* 0x001fd600078ec0ff */
[----:B------:R-:W-:Y:S05]  /*1080*/  @!P0 BRA `(.L_x_22) ;  /* 0x0000000400dc8947 */ /* 0x000fea0003800000 */
[----:B------:R-:W0:Y:S01]  /*1090*/  LDC.64 R12, c[0x0][0x380] ;  /* 0x0000e000ff0c7b82 */ /* 0x000e220000000a00 */
[----:B------:R-:W2:Y:S01]  /*10a0*/  LDG.E R6, desc[UR4][R8.64] ;  /* 0x0000000408067981 */ /* 0x000ea2000c1e1900 */
[----:B0-----:R-:W-:-:S05]  /*10b0*/  IMAD.WIDE R12, R2, 0x4, R12 ;  /* 0x00000004020c7825 */ /* 0x001fca00078e020c */
[----:B------:R-:W3:Y:S01]  /*10c0*/  LDG.E R3, desc[UR4][R12.64] ;  /* 0x000000040c037981 */ /* 0x000ee2000c1e1900 */
[----:B--2---:R-:W0:Y:S02]  /*10d0*/  MUFU.RCP R0, R6 ;  /* 0x0000000600007308 */ /* 0x004e240000001000 */
[----:B0-----:R-:W-:-:S04]  /*10e0*/  FFMA R5, -R6, R0, 1 ;  /* 0x3f80000006057423 */ /* 0x001fc80000000100 */
[----:B------:R-:W-:Y:S02]  /*10f0*/  FFMA R0, R0, R5, R0 ;  /* 0x0000000500007223 */ /* 0x000fe40000000000 */
[----:B---3--:R-:W0:Y:S02]  /*1100*/  FCHK P0, R3, R6 ;  /* 0x0000000603007302 */ /* 0x008e240000000000 */
[----:B------:R-:W-:-:S04]  /*1110*/  FFMA R5, R3, R0, RZ ;  /* 0x0000000003057223 */ /* 0x000fc800000000ff */
[----:B------:R-:W-:-:S04]  /*1120*/  FFMA R4, -R6, R5, R3 ;  /* 0x0000000506047223 */ /* 0x000fc80000000103 */
[----:B------:R-:W-:Y:S01]  /*1130*/  FFMA R5, R0, R4, R5 ;  /* 0x0000000400057223 */ /* 0x000fe20000000005 */
[----:B0-----:R-:W-:Y:S06]  /*1140*/  @!P0 BRA `(.L_x_23) ;  /* 0x0000000000108947 */ /* 0x001fec0003800000 */
[----:B------:R-:W-:Y:S02]  /*1150*/  MOV R0, R6 ;  /* 0x0000000600007202 */ /* 0x000fe40000000f00 */
[----:B------:R-:W-:-:S07]  /*1160*/  MOV R4, 0x1180 ;  /* 0x0000118000047802 */ /* 0x000fce0000000f00 */
[----:B------:R-:W-:Y:S05]  /*1170*/  CALL.REL.NOINC `($__internal_0_$__cuda_sm3x_div_rn_noftz_f32_slowpath) ;  /* 0x0000000c000c7944 */ /* 0x000fea0003c00000 */
[----:B------:R-:W-:-:S07]  /*1180*/  MOV R5, R7 ;  /* 0x0000000700057202 */ /* 0x000fce0000000f00 */
.L_x_23:
        /* <DEDUP_REMOVED lines=14> */
.L_x_24:
        /* <DEDUP_REMOVED lines=15> */
.L_x_25:
        /* <DEDUP_REMOVED lines=14> */
.L_x_26:
        /* <DEDUP_REMOVED lines=15> */
.L_x_27:
        /* <DEDUP_REMOVED lines=14> */
.L_x_28:
        /* <DEDUP_REMOVED lines=15> */
.L_x_29:
        /* <DEDUP_REMOVED lines=14> */
.L_x_30:
[----:B------:R0:W-:Y:S01]  /*17e0*/  STG.E desc[UR4][R12.64+0x1c], R7 ;  /* 0x00001c070c007986 */ /* 0x0001e2000c101904 */
[----:B------:R-:W-:-:S07]  /*17f0*/  IADD3 R2, PT, PT, R2, 0x8, RZ ;  /* 0x0000000802027810 */ /* 0x000fce0007ffe0ff */
.L_x_22:
[----:B------:R-:W-:-:S13]  /*1800*/  ISETP.NE.AND P0, PT, R14, RZ, PT ;  /* 0x000000ff0e00720c */ /* 0x000fda0003f05270 */
[----:B------:R-:W-:Y:S05]  /*1810*/  @!P0 EXIT ;  /* 0x000000000000894d */ /* 0x000fea0003800000 */
[----:B------:R-:W-:Y:S02]  /*1820*/  ISETP.GE.U32.AND P0, PT, R14, 0x4, PT ;  /* 0x000000040e00780c */ /* 0x000fe40003f06070 */
[----:B------:R-:W-:-:S11]  /*1830*/  LOP3.LUT R11, R11, 0x3, RZ, 0xc0, !PT ;  /* 0x000000030b0b7812 */ /* 0x000fd600078ec0ff */
[----:B------:R-:W-:Y:S05]  /*1840*/  @!P0 BRA `(.L_x_31) ;  /* 0x0000000000f48947 */ /* 0x000fea0003800000 */
[----:B0-----:R-:W0:Y:S01]  /*1850*/  LDC.64 R12, c[0x0][0x380] ;  /* 0x0000e000ff0c7b82 */ /* 0x001e220000000a00 */
        /* <DEDUP_REMOVED lines=15> */
.L_x_32:
        /* <DEDUP_REMOVED lines=14> */
.L_x_33:
        /* <DEDUP_REMOVED lines=15> */
.L_x_34:
        /* <DEDUP_REMOVED lines=14> */
.L_x_35:
[----:B------:R1:W-:Y:S01]  /*1c00*/  STG.E desc[UR4][R12.64+0xc], R7 ;  /* 0x00000c070c007986 */ /* 0x0003e2000c101904 */
[----:B------:R-:W-:-:S07]  /*1c10*/  IADD3 R2, PT, PT, R2, 0x4, RZ ;  /* 0x0000000402027810 */ /* 0x000fce0007ffe0ff */
.L_x_31:
[----:B------:R-:W-:-:S13]  /*1c20*/  ISETP.NE.AND P0, PT, R11, RZ, PT ;  /* 0x000000ff0b00720c */ /* 0x000fda0003f05270 */
[----:B------:R-:W-:Y:S05]  /*1c30*/  @!P0 EXIT ;  /* 0x000000000000894d */ /* 0x000fea0003800000 */
[----:B01----:R-:W0:Y:S01]  /*1c40*/  LDC.64 R12, c[0x0][0x380] ;  /* 0x0000e000ff0c7b82 */ /* 0x003e220000000a00 */
[----:B------:R-:W-:-:S07]  /*1c50*/  IADD3 R11, PT, PT, -R11, RZ, RZ ;  /* 0x000000ff0b0b7210 */ /* 0x000fce0007ffe1ff */
.L_x_37:
[----:B------:R-:W2:Y:S01]  /*1c60*/  LDG.E R6, desc[UR4][R8.64] ;  /* 0x0000000408067981 */ /* 0x000ea2000c1e1900 */
[----:B01----:R-:W-:-:S05]  /*1c70*/  IMAD.WIDE R14, R2, 0x4, R12 ;  /* 0x00000004020e7825 */ /* 0x003fca00078e020c */
        /* <DEDUP_REMOVED lines=15> */
.L_x_36:
[----:B------:R1:W-:Y:S01]  /*1d70*/  STG.E desc[UR4][R14.64], R5 ;  /* 0x000000050e007986 */ /* 0x0003e2000c101904 */
[----:B------:R-:W-:Y:S01]  /*1d80*/  IADD3 R2, PT, PT, R2, 0x1, RZ ;  /* 0x0000000102027810 */ /* 0x000fe20007ffe0ff */
[----:B------:R-:W-:Y:S06]  /*1d90*/  @P2 BRA `(.L_x_37) ;  /* 0xfffffffc00b02947 */ /* 0x000fec000383ffff */
[----:B------:R-:W-:Y:S05]  /*1da0*/  EXIT ;  /* 0x000000000000794d */ /* 0x000fea0003800000 */
        .weak           $__internal_0_$__cuda_sm3x_div_rn_noftz_f32_slowpath
        .type           $__internal_0_$__cuda_sm3x_div_rn_noftz_f32_slowpath,@function
        .size           $__internal_0_$__cuda_sm3x_div_rn_noftz_f32_slowpath,(.L_x_48 - $__internal_0_$__cuda_sm3x_div_rn_noftz_f32_slowpath)
$__internal_0_$__cuda_sm3x_div_rn_noftz_f32_slowpath:
[----:B------:R-:W-:Y:S02]  /*1db0*/  SHF.R.U32.HI R5, RZ, 0x17, R0 ;  /* 0x00000017ff057819 */ /* 0x000fe40000011600 */
[----:B------:R-:W-:Y:S02]  /*1dc0*/  SHF.R.U32.HI R7, RZ, 0x17, R3 ;  /* 0x00000017ff077819 */ /* 0x000fe40000011603 */
[----:B------:R-:W-:Y:S02]  /*1dd0*/  LOP3.LUT R5, R5, 0xff, RZ, 0xc0, !PT ;  /* 0x000000ff05057812 */ /* 0x000fe400078ec0ff */
[----:B------:R-:W-:Y:S02]  /*1de0*/  LOP3.LUT R7, R7, 0xff, RZ, 0xc0, !PT ;  /* 0x000000ff07077812 */ /* 0x000fe400078ec0ff */
[----:B------:R-:W-:Y:S02]  /*1df0*/  IADD3 R10, PT, PT, R5, -0x1, RZ ;  /* 0xffffffff050a7810 */ /* 0x000fe40007ffe0ff */
[----:B------:R-:W-:-:S02]  /*1e00*/  IADD3 R6, PT, PT, R7, -0x1, RZ ;  /* 0xffffffff07067810 */ /* 0x000fc40007ffe0ff */
[----:B------:R-:W-:-:S04]  /*1e10*/  ISETP.GT.U32.AND P0, PT, R10, 0xfd, PT ;  /* 0x000000fd0a00780c */ /* 0x000fc80003f04070 */
[----:B------:R-:W-:-:S13]  /*1e20*/  ISETP.GT.U32.OR P0, PT, R6, 0xfd, P0 ;  /* 0x000000fd0600780c */ /* 0x000fda0000704470 */
[----:B------:R-:W-:Y:S01]  /*1e30*/  @!P0 MOV R6, RZ ;  /* 0x000000ff00068202 */ /* 0x000fe20000000f00 */
[----:B------:R-:W-:Y:S06]  /*1e40*/  @!P0 BRA `(.L_x_38) ;  /* 0x0000000000608947 */ /* 0x000fec0003800000 */
[----:B------:R-:W-:Y:S02]  /*1e50*/  FSETP.GTU.FTZ.AND P0, PT, |R3|, +INF , PT ;  /* 0x7f8000000300780b */ /* 0x000fe40003f1c200 */
[----:B------:R-:W-:-:S04]  /*1e60*/  FSETP.GTU.FTZ.AND P1, PT, |R0|, +INF , PT ;  /* 0x7f8000000000780b */ /* 0x000fc80003f3c200 */
[----:B------:R-:W-:-:S13]  /*1e70*/  PLOP3.LUT P0, PT, P0, P1, PT, 0xf8, 0x8f ;  /* 0x00000000008f781c */ /* 0x000fda0000703f70 */
[----:B------:R-:W-:Y:S05]  /*1e80*/  @P0 BRA `(.L_x_39) ;  /* 0x0000000400480947 */ /* 0x000fea0003800000 */
[----:B------:R-:W-:-:S13]  /*1e90*/  LOP3.LUT P0, RZ, R0, 0x7fffffff, R3, 0xc8, !PT ;  /* 0x7fffffff00ff7812 */ /* 0x000fda000780c803 */
[----:B------:R-:W-:Y:S05]  /*1ea0*/  @!P0 BRA `(.L_x_40) ;  /* 0x0000000400388947 */ /* 0x000fea0003800000 */
[C---:B------:R-:W-:Y:S02]  /*1eb0*/  FSETP.NEU.FTZ.AND P3, PT, |R3|.reuse, +INF , PT ;  /* 0x7f8000000300780b */ /* 0x040fe40003f7d200 */
[----:B------:R-:W-:Y:S02]  /*1ec0*/  FSETP.NEU.FTZ.AND P1, PT, |R0|, +INF , PT ;  /* 0x7f8000000000780b */ /* 0x000fe40003f3d200 */
[----:B------:R-:W-:-:S11]  /*1ed0*/  FSETP.NEU.FTZ.AND P0, PT, |R3|, +INF , PT ;  /* 0x7f8000000300780b */ /* 0x000fd60003f1d200 */
[----:B------:R-:W-:Y:S05]  /*1ee0*/  @!P1 BRA !P3, `(.L_x_40) ;  /* 0x0000000400289947 */ /* 0x000fea0005800000 */
[----:B------:R-:W-:-:S04]  /*1ef0*/  LOP3.LUT P3, RZ, R3, 0x7fffffff, RZ, 0xc0, !PT ;  /* 0x7fffffff03ff7812 */ /* 0x000fc8000786c0ff */
[----:B------:R-:W-:-:S13]  /*1f00*/  PLOP3.LUT P1, PT, P1, P3, PT, 0x2f, 0xf2 ;  /* 0x0000000000f2781c */ /* 0x000fda0000f26577 */
[----:B------:R-:W-:Y:S05]  /*1f10*/  @P1 BRA `(.L_x_41) ;  /* 0x0000000400141947 */ /* 0x000fea0003800000 */
[----:B------:R-:W-:-:S04]  /*1f20*/  LOP3.LUT P1, RZ, R0, 0x7fffffff, RZ, 0xc0, !PT ;  /* 0x7fffffff00ff7812 */ /* 0x000fc8000782c0ff */
[----:B------:R-:W-:-:S13]  /*1f30*/  PLOP3.LUT P0, PT, P0, P1, PT, 0x2f, 0xf2 ;  /* 0x0000000000f2781c */ /* 0x000fda0000702577 */
[----:B------:R-:W-:Y:S05]  /*1f40*/  @P0 BRA `(.L_x_42) ;  /* 0x0000000000fc0947 */ /* 0x000fea0003800000 */
[----:B------:R-:W-:Y:S02]  /*1f50*/  IADD3 R6, PT, PT, R7, -0x1, RZ ;  /* 0xffffffff07067810 */ /* 0x000fe40007ffe0ff */
[----:B------:R-:W-:Y:S02]  /*1f60*/  ISETP.GE.AND P1, PT, R10, RZ, PT ;  /* 0x000000ff0a00720c */ /* 0x000fe40003f26270 */
[----:B------:R-:W-:-:S11]  /*1f70*/  ISETP.GE.AND P0, PT, R6, RZ, PT ;  /* 0x000000ff0600720c */ /* 0x000fd60003f06270 */
[----:B------:R-:W-:Y:S02]  /*1f80*/  @!P1 FFMA R0, R0, 1.84467440737095516160e+19, RZ ;  /* 0x5f80000000009823 */ /* 0x000fe400000000ff */
[----:B------:R-:W-:Y:S01]  /*1f90*/  @P0 MOV R6, RZ ;  /* 0x000000ff00060202 */ /* 0x000fe20000000f00 */
[----:B------:R-:W-:Y:S01]  /*1fa0*/  @!P0 FFMA R3, R3, 1.84467440737095516160e+19, RZ ;  /* 0x5f80000003038823 */ /* 0x000fe200000000ff */
[----:B------:R-:W-:-:S04]  /*1fb0*/  @!P0 MOV R6, 0xffffffc0 ;  /* 0xffffffc000068802 */ /* 0x000fc80000000f00 */
[----:B------:R-:W-:-:S07]  /*1fc0*/  @!P1 IADD3 R6, PT, PT, R6, 0x40, RZ ;  /* 0x0000004006069810 */ /* 0x000fce0007ffe0ff */
.L_x_38:
[----:B------:R-:W-:Y:S02]  /*1fd0*/  LEA R17, R5, 0xc0800000, 0x17 ;  /* 0xc080000005117811 */ /* 0x000fe400078eb8ff */
[----:B------:R-:W-:Y:S02]  /*1fe0*/  IADD3 R16, PT, PT, R7, -0x7f, RZ ;  /* 0xffffff8107107810 */ /* 0x000fe40007ffe0ff */
[----:B------:R-:W-:Y:S02]  /*1ff0*/  IADD3 R21, PT, PT, -R17, R0, RZ ;  /* 0x0000000011157210 */ /* 0x000fe40007ffe1ff */
[C---:B------:R-:W-:Y:S01]  /*2000*/  IADD3 R5, PT, PT, R16.reuse, 0x7f, -R5 ;  /* 0x0000007f10057810 */ /* 0x040fe20007ffe805 */
[----:B------:R-:W-:Y:S01]  /*2010*/  IMAD R0, R16, -0x800000, R3 ;  /* 0xff80000010007824 */ /* 0x000fe200078e0203 */
[----:B------:R-:W0:Y:S01]  /*2020*/  MUFU.RCP R10, R21 ;  /* 0x00000015000a7308 */ /* 0x000e220000001000 */
[----:B------:R-:W-:Y:S01]  /*2030*/  FADD.FTZ R17, -R21, -RZ ;  /* 0x800000ff15117221 */ /* 0x000fe20000010100 */
[----:B------:R-:W-:-:S03]  /*2040*/  IADD3 R5, PT, PT, R5, R6, RZ ;  /* 0x0000000605057210 */ /* 0x000fc60007ffe0ff */
[----:B0-----:R-:W-:-:S04]  /*2050*/  FFMA R7, R10, R17, 1 ;  /* 0x3f8000000a077423 */ /* 0x001fc80000000011 */
[----:B------:R-:W-:-:S04]  /*2060*/  FFMA R7, R10, R7, R10 ;  /* 0x000000070a077223 */ /* 0x000fc8000000000a */
[----:B------:R-:W-:-:S04]  /*2070*/  FFMA R10, R0, R7, RZ ;  /* 0x00000007000a7223 */ /* 0x000fc800000000ff */
[----:B------:R-:W-:-:S04]  /*2080*/  FFMA R3, R17, R10, R0 ;  /* 0x0000000a11037223 */ /* 0x000fc80000000000 */
[----:B------:R-:W-:-:S04]  /*2090*/  FFMA R10, R7, R3, R10 ;  /* 0x00000003070a7223 */ /* 0x000fc8000000000a */
[----:B------:R-:W-:-:S04]  /*20a0*/  FFMA R17, R17, R10, R0 ;  /* 0x0000000a11117223 */ /* 0x000fc80000000000 */
[----:B------:R-:W-:-:S05]  /*20b0*/  FFMA R0, R7, R17, R10 ;  /* 0x0000001107007223 */ /* 0x000fca000000000a */
[----:B------:R-:W-:-:S04]  /*20c0*/  SHF.R.U32.HI R3, RZ, 0x17, R0 ;  /* 0x00000017ff037819 */ /* 0x000fc80000011600 */
[----:B------:R-:W-:-:S04]  /*20d0*/  LOP3.LUT R6, R3, 0xff, RZ, 0xc0, !PT ;  /* 0x000000ff03067812 */ /* 0x000fc800078ec0ff */
[----:B------:R-:W-:-:S04]  /*20e0*/  IADD3 R3, PT, PT, R6, R5, RZ ;  /* 0x0000000506037210 */ /* 0x000fc80007ffe0ff */
[----:B------:R-:W-:-:S04]  /*20f0*/  IADD3 R6, PT, PT, R3, -0x1, RZ ;  /* 0xffffffff03067810 */ /* 0x000fc80007ffe0ff */
[----:B------:R-:W-:-:S13]  /*2100*/  ISETP.GE.U32.AND P0, PT, R6, 0xfe, PT ;  /* 0x000000fe0600780c */ /* 0x000fda0003f06070 */
[----:B------:R-:W-:Y:S05]  /*2110*/  @!P0 BRA `(.L_x_43) ;  /* 0x0000000000808947 */ /* 0x000fea0003800000 */
[----:B------:R-:W-:-:S13]  /*2120*/  ISETP.GT.AND P0, PT, R3, 0xfe, PT ;  /* 0x000000fe0300780c */ /* 0x000fda0003f04270 */
[----:B------:R-:W-:Y:S05]  /*2130*/  @P0 BRA `(.L_x_44) ;  /* 0x00000000006c0947 */ /* 0x000fea0003800000 */
[----:B------:R-:W-:-:S13]  /*2140*/  ISETP.GE.AND P0, PT, R3, 0x1, PT ;  /* 0x000000010300780c */ /* 0x000fda0003f06270 */
[----:B------:R-:W-:Y:S05]  /*2150*/  @P0 BRA `(.L_x_45) ;  /* 0x0000000000980947 */ /* 0x000fea0003800000 */
[----:B------:R-:W-:Y:S02]  /*2160*/  ISETP.GE.AND P0, PT, R3, -0x18, PT ;  /* 0xffffffe80300780c */ /* 0x000fe40003f06270 */
[----:B------:R-:W-:-:S11]  /*2170*/  LOP3.LUT R0, R0, 0x80000000, RZ, 0xc0, !PT ;  /* 0x8000000000007812 */ /* 0x000fd600078ec0ff */
[----:B------:R-:W-:Y:S05]  /*2180*/  @!P0 BRA `(.L_x_45) ;  /* 0x00000000008c8947 */ /* 0x000fea0003800000 */
[CCC-:B------:R-:W-:Y:S01]  /*2190*/  FFMA.RZ R5, R7.reuse, R17.reuse, R10.reuse ;  /* 0x0000001107057223 */ /* 0x1c0fe2000000c00a */
[CCC-:B------:R-:W-:Y:S01]  /*21a0*/  FFMA.RP R6, R7.reuse, R17.reuse, R10.reuse ;  /* 0x0000001107067223 */ /* 0x1c0fe2000000800a */
[----:B------:R-:W-:Y:S01]  /*21b0*/  FFMA.RM R7, R7, R17, R10 ;  /* 0x0000001107077223 */ /* 0x000fe2000000400a */
[----:B------:R-:W-:Y:S02]  /*21c0*/  IADD3 R10, PT, PT, R3, 0x20, RZ ;  /* 0x00000020030a7810 */ /* 0x000fe40007ffe0ff */
[----:B------:R-:W-:Y:S02]  /*21d0*/  LOP3.LUT R5, R5, 0x7fffff, RZ, 0xc0, !PT ;  /* 0x007fffff05057812 */ /* 0x000fe400078ec0ff */
[----:B------:R-:W-:Y:S02]  /*21e0*/  ISETP.NE.AND P3, PT, R3, RZ, PT ;  /* 0x000000ff0300720c */ /* 0x000fe40003f65270 */
[----:B------:R-:W-:Y:S02]  /*21f0*/  LOP3.LUT R5, R5, 0x800000, RZ, 0xfc, !PT ;  /* 0x0080000005057812 */ /* 0x000fe400078efcff */
[----:B------:R-:W-:-:S02]  /*2200*/  ISETP.NE.AND P1, PT, R3, RZ, PT ;  /* 0x000000ff0300720c */ /* 0x000fc40003f25270 */
[----:B------:R-:W-:Y:S02]  /*2210*/  IADD3 R3, PT, PT, -R3, RZ, RZ ;  /* 0x000000ff03037210 */ /* 0x000fe40007ffe1ff */
[----:B------:R-:W-:Y:S02]  /*2220*/  SHF.L.U32 R10, R5, R10, RZ ;  /* 0x0000000a050a7219 */ /* 0x000fe400000006ff */
[----:B------:R-:W-:Y:S02]  /*2230*/  FSETP.NEU.FTZ.AND P0, PT, R6, R7, PT ;  /* 0x000000070600720b */ /* 0x000fe40003f1d000 */
[----:B------:R-:W-:Y:S02]  /*2240*/  SEL R6, R3, RZ, P3 ;  /* 0x000000ff03067207 */ /* 0x000fe40001800000 */
[----:B------:R-:W-:Y:S02]  /*2250*/  ISETP.NE.AND P1, PT, R10, RZ, P1 ;  /* 0x000000ff0a00720c */ /* 0x000fe40000f25270 */
[----:B------:R-:W-:-:S02]  /*2260*/  SHF.R.U32.HI R6, RZ, R6, R5 ;  /* 0x00000006ff067219 */ /* 0x000fc40000011605 */
[----:B------:R-:W-:Y:S02]  /*2270*/  PLOP3.LUT P0, PT, P0, P1, PT, 0xf8, 0x8f ;  /* 0x00000000008f781c */ /* 0x000fe40000703f70 */
[----:B------:R-:W-:Y:S02]  /*2280*/  SHF.R.U32.HI R10, RZ, 0x1, R6 ;  /* 0x00000001ff0a7819 */ /* 0x000fe40000011606 */
[----:B------:R-:W-:-:S04]  /*2290*/  SEL R3, RZ, 0x1, !P0 ;  /* 0x00000001ff037807 */ /* 0x000fc80004000000 */
[----:B------:R-:W-:-:S04]  /*22a0*/  LOP3.LUT R3, R3, 0x1, R10, 0xf8, !PT ;  /* 0x0000000103037812 */ /* 0x000fc800078ef80a */
[----:B------:R-:W-:-:S04]  /*22b0*/  LOP3.LUT R3, R3, R6, RZ, 0xc0, !PT ;  /* 0x0000000603037212 */ /* 0x000fc800078ec0ff */
[----:B------:R-:W-:-:S04]  /*22c0*/  IADD3 R3, PT, PT, R10, R3, RZ ;  /* 0x000000030a037210 */ /* 0x000fc80007ffe0ff */
[----:B------:R-:W-:Y:S01]  /*22d0*/  LOP3.LUT R0, R3, R0, RZ, 0xfc, !PT ;  /* 0x0000000003007212 */ /* 0x000fe200078efcff */
[----:B------:R-:W-:Y:S06]  /*22e0*/  BRA `(.L_x_45) ;  /* 0x0000000000347947 */ /* 0x000fec0003800000 */
.L_x_44:
[----:B------:R-:W-:-:S04]  /*22f0*/  LOP3.LUT R0, R0, 0x80000000, RZ, 0xc0, !PT ;  /* 0x8000000000007812 */ /* 0x000fc800078ec0ff */
[----:B------:R-:W-:Y:S01]  /*2300*/  LOP3.LUT R0, R0, 0x7f800000, RZ, 0xfc, !PT ;  /* 0x7f80000000007812 */ /* 0x000fe200078efcff */
[----:B------:R-:W-:Y:S06]  /*2310*/  BRA `(.L_x_45) ;  /* 0x0000000000287947 */ /* 0x000fec0003800000 */
.L_x_43:
[----:B------:R-:W-:Y:S01]  /*2320*/  LEA R0, R5, R0, 0x17 ;  /* 0x0000000005007211 */ /* 0x000fe200078eb8ff */
[----:B------:R-:W-:Y:S06]  /*2330*/  BRA `(.L_x_45) ;  /* 0x0000000000207947 */ /* 0x000fec0003800000 */
.L_x_42:
[----:B------:R-:W-:-:S04]  /*2340*/  LOP3.LUT R0, R0, 0x80000000, R3, 0x48, !PT ;  /* 0x8000000000007812 */ /* 0x000fc800078e4803 */
[----:B------:R-:W-:Y:S01]  /*2350*/  LOP3.LUT R0, R0, 0x7f800000, RZ, 0xfc, !PT ;  /* 0x7f80000000007812 */ /* 0x000fe200078efcff */
[----:B------:R-:W-:Y:S06]  /*2360*/  BRA `(.L_x_45) ;  /* 0x0000000000147947 */ /* 0x000fec0003800000 */
.L_x_41:
[----:B------:R-:W-:Y:S01]  /*2370*/  LOP3.LUT R0, R0, 0x80000000, R3, 0x48, !PT ;  /* 0x8000000000007812 */ /* 0x000fe200078e4803 */
[----:B------:R-:W-:Y:S06]  /*2380*/  BRA `(.L_x_45) ;  /* 0x00000000000c7947 */ /* 0x000fec0003800000 */
.L_x_40:
[----:B------:R-:W0:Y:S01]  /*2390*/  MUFU.RSQ R0, -QNAN ;  /* 0xffc0000000007908 */ /* 0x000e220000001400 */
[----:B------:R-:W-:Y:S05]  /*23a0*/  BRA `(.L_x_45) ;  /* 0x0000000000047947 */ /* 0x000fea0003800000 */
.L_x_39:
[----:B------:R-:W-:-:S07]  /*23b0*/  FADD.FTZ R0, R3, R0 ;  /* 0x0000000003007221 */ /* 0x000fce0000010000 */
.L_x_45:
[----:B------:R-:W-:Y:S01]  /*23c0*/  HFMA2 R5, -RZ, RZ, 0, 0 ;  /* 0x00000000ff057431 */ /* 0x000fe200000001ff */
[----:B0-----:R-:W-:-:S03]  /*23d0*/  MOV R7, R0 ;  /* 0x0000000000077202 */ /* 0x001fc60000000f00 */
[----:B------:R-:W-:Y:S05]  /*23e0*/  RET.REL.NODEC R4 `(_Z5scalePfii) ;  /* 0xffffffdc04047950 */ /* 0x000fea0003c3ffff */
.L_x_46:
        /* <DEDUP_REMOVED lines=9> */
.L_x_48:


//--------------------- .text._Z3addPfS_S_        --------------------------
	.section	.text._Z3addPfS_S_,"ax",@progbits
	.align	128
        .global         _Z3addPfS_S_
        .type           _Z3addPfS_S_,@function
        .size           _Z3addPfS_S_,(.L_x_51 - _Z3addPfS_S_)
        .other          _Z3addPfS_S_,@"STO_CUDA_ENTRY STV_DEFAULT"
_Z3addPfS_S_:
.text._Z3addPfS_S_:
[----:B------:R-:W-:Y:S01]  /*0000*/  LDC R1, c[0x0][0x37c] ;  /* 0x0000df00ff017b82 */ /* 0x000fe20000000800 */
[----:B------:R-:W0:Y:S07]  /*0010*/  S2R R9, SR_CTAID.X ;  /* 0x0000000000097919 */ /* 0x000e2e0000002500 */
[----:B------:R-:W0:Y:S01]  /*0020*/  LDC.64 R2, c[0x0][0x380] ;  /* 0x0000e000ff027b82 */ /* 0x000e220000000a00 */
[----:B------:R-:W1:Y:S07]  /*0030*/  LDCU.64 UR4, c[0x0][0x358] ;  /* 0x00006b00ff0477ac */ /* 0x000e6e0008000a00 */
[----:B------:R-:W2:Y:S08]  /*0040*/  LDC.64 R4, c[0x0][0x388] ;  /* 0x0000e200ff047b82 */ /* 0x000eb00000000a00 */
[----:B------:R-:W3:Y:S01]  /*0050*/  LDC.64 R6, c[0x0][0x390] ;  /* 0x0000e400ff067b82 */ /* 0x000ee20000000a00 */
[----:B0-----:R-:W-:-:S04]  /*0060*/  IMAD.WIDE.U32 R2, R9, 0x4, R2 ;  /* 0x0000000409027825 */ /* 0x001fc800078e0002 */
[C---:B--2---:R-:W-:Y:S02]  /*0070*/  IMAD.WIDE.U32 R4, R9.reuse, 0x4, R4 ;  /* 0x0000000409047825 */ /* 0x044fe400078e0004 */
[----:B-1----:R-:W2:Y:S04]  /*0080*/  LDG.E R2, desc[UR4][R2.64] ;  /* 0x0000000402027981 */ /* 0x002ea8000c1e1900 */
[----:B------:R-:W2:Y:S01]  /*0090*/  LDG.E R5, desc[UR4][R4.64] ;  /* 0x0000000404057981 */ /* 0x000ea2000c1e1900 */
[----:B---3--:R-:W-:-:S04]  /*00a0*/  IMAD.WIDE.U32 R6, R9, 0x4, R6 ;  /* 0x0000000409067825 */ /* 0x008fc800078e0006 */
[----:B--2---:R-:W-:-:S05]  /*00b0*/  FADD R9, R2, R5 ;  /* 0x0000000502097221 */ /* 0x004fca0000000000 */
[----:B------:R-:W-:Y:S01]  /*00c0*/  STG.E desc[UR4][R6.64], R9 ;  /* 0x0000000906007986 */ /* 0x000fe2000c101904 */
[----:B------:R-:W-:Y:S05]  /*00d0*/  EXIT ;  /* 0x000000000000794d */ /* 0x000fea0003800000 */
.L_x_47:
        /* <DEDUP_REMOVED lines=10> */
.L_x_51:


//--------------------- .nv.shared.reserved.0     --------------------------
	.section	.nv.shared.reserved.0,"aw",@nobits
	.weak		__nv_reservedSMEM_offset_0_alias
	.size		__nv_reservedSMEM_offset_0_alias, 0, 64
	.other		__nv_reservedSMEM_offset_0_alias,@"STO_CUDA_RESERVED_SHARED STV_DEFAULT"
__nv_reservedSMEM_offset_0_alias:
	.zero		0
	.zero		64


//--------------------- .nv.constant0._Z6reducePfii --------------------------
	.section	.nv.constant0._Z6reducePfii,"a",@progbits
	.sectionflags	@""
	.align	4
.nv.constant0._Z6reducePfii:
	.zero		912


//--------------------- .nv.constant0._Z5scalePfii --------------------------
	.section	.nv.constant0._Z5scalePfii,"a",@progbits
	.sectionflags	@""
	.align	4
.nv.constant0._Z5scalePfii:
	.zero		912


//--------------------- .nv.constant0._Z3addPfS_S_ --------------------------
	.section	.nv.constant0._Z3addPfS_S_,"a",@progbits
	.sectionflags	@""
	.align	4
.nv.constant0._Z3addPfS_S_:
	.zero		920


//--------------------- SYMBOLS --------------------------

	.type		.nv.reservedSmem.offset0,@object
	.size		.nv.reservedSmem.offset0,0x4
